//
// Generated by NVIDIA NVVM Compiler
//
// Compiler Build ID: CL-36424714
// Cuda compilation tools, release 13.0, V13.0.88
// Based on NVVM 20.0.0
//

.version 9.0
.target sm_100
.address_size 64

	// .globl	_Z3dotPfS_S_
// _ZZ3dotPfS_S_E5cache has been demoted

.visible .entry _Z3dotPfS_S_(
	.param .u64 .ptr .align 1 _Z3dotPfS_S__param_0,
	.param .u64 .ptr .align 1 _Z3dotPfS_S__param_1,
	.param .u64 .ptr .align 1 _Z3dotPfS_S__param_2
)
{
	.reg .pred 	%p<7>;
	.reg .b32 	%r<18>;
	.reg .b32 	%f<14>;
	.reg .b64 	%rd<12>;
	// demoted variable
	.shared .align 4 .b8 _ZZ3dotPfS_S_E5cache[1024];
	ld.param.u64 	%rd3, [_Z3dotPfS_S__param_0];
	ld.param.u64 	%rd4, [_Z3dotPfS_S__param_1];
	ld.param.u64 	%rd5, [_Z3dotPfS_S__param_2];
	mov.u32 	%r1, %tid.x;
	mov.u32 	%r2, %ctaid.x;
	mov.u32 	%r17, %ntid.x;
	mad.lo.s32 	%r16, %r2, %r17, %r1;
	setp.gt.s32 	%p1, %r16, 4;
	mov.f32 	%f13, 0f00000000;
	@%p1 bra 	$L__BB0_3;
	mov.u32 	%r11, %nctaid.x;
	mul.lo.s32 	%r5, %r17, %r11;
	cvta.to.global.u64 	%rd1, %rd3;
	cvta.to.global.u64 	%rd2, %rd4;
	mov.f32 	%f13, 0f00000000;
$L__BB0_2:
	mul.wide.s32 	%rd6, %r16, 4;
	add.s64 	%rd7, %rd1, %rd6;
	ld.global.f32 	%f6, [%rd7];
	add.s64 	%rd8, %rd2, %rd6;
	ld.global.f32 	%f7, [%rd8];
	fma.rn.f32 	%f13, %f6, %f7, %f13;
	add.s32 	%r16, %r16, %r5;
	setp.lt.s32 	%p2, %r16, 5;
	@%p2 bra 	$L__BB0_2;
$L__BB0_3:
	shl.b32 	%r12, %r1, 2;
	mov.u32 	%r13, _ZZ3dotPfS_S_E5cache;
	add.s32 	%r8, %r13, %r12;
	st.shared.f32 	[%r8], %f13;
	bar.sync 	0;
	setp.lt.u32 	%p3, %r17, 2;
	@%p3 bra 	$L__BB0_7;
$L__BB0_4:
	shr.u32 	%r10, %r17, 1;
	setp.ge.u32 	%p4, %r1, %r10;
	@%p4 bra 	$L__BB0_6;
	shl.b32 	%r14, %r10, 2;
	add.s32 	%r15, %r8, %r14;
	ld.shared.f32 	%f8, [%r15];
	ld.shared.f32 	%f9, [%r8];
	add.f32 	%f10, %f8, %f9;
	st.shared.f32 	[%r8], %f10;
$L__BB0_6:
	bar.sync 	0;
	setp.gt.u32 	%p5, %r17, 3;
	mov.u32 	%r17, %r10;
	@%p5 bra 	$L__BB0_4;
$L__BB0_7:
	setp.ne.s32 	%p6, %r1, 0;
	@%p6 bra 	$L__BB0_9;
	ld.shared.f32 	%f11, [_ZZ3dotPfS_S_E5cache];
	cvta.to.global.u64 	%rd9, %rd5;
	mul.wide.u32 	%rd10, %r2, 4;
	add.s64 	%rd11, %rd9, %rd10;
	st.global.f32 	[%rd11], %f11;
$L__BB0_9:
	ret;

}


// ===== COMPILED SASS (sm_100) =====

	.target	sm_100

	.elftype	@"ET_EXEC"


//--------------------- .note.nv.tkinfo           --------------------------
	.section	.note.nv.tkinfo,"",@"SHT_NOTE"
	.sectionflags	@"SHF_NOTE_NV_TKINFO"
	.tkinfo
        /*0018*/ 	.word	0x00000002
        /*0030*/ 	.string	""
        /*0030*/ 	.string	"ptxas"
        /*0030*/ 	.string	"Cuda compilation tools, release 13.0, V13.0.88"
        /*0030*/ 	.string	"Build cuda_13.0.r13.0/compiler.36424714_0"
        /*0030*/ 	.string	"-arch sm_100 -m 64 "



//--------------------- .note.nv.cuinfo           --------------------------
	.section	.note.nv.cuinfo,"",@"SHT_NOTE"
	.sectionflags	@"SHF_NOTE_NV_CUINFO"
        /*0018*/ 	.short	0x0002
        /*001a*/ 	.short	0x0064
        /*001c*/ 	.short	0x0082
	.zero		2


//--------------------- .nv.info                  --------------------------
	.section	.nv.info,"",@"SHT_CUDA_INFO"
	.align	4


	//----- nvinfo : EIATTR_REGCOUNT
	.align		4
        /*0000*/ 	.byte	0x04, 0x2f
        /*0002*/ 	.short	(.L_1 - .L_0)
	.align		4
.L_0:
        /*0004*/ 	.word	index@(_Z3dotPfS_S_)
        /*0008*/ 	.word	0x00000012


	//----- nvinfo : EIATTR_FRAME_SIZE
	.align		4
.L_1:
        /*000c*/ 	.byte	0x04, 0x11
        /*000e*/ 	.short	(.L_3 - .L_2)
	.align		4
.L_2:
        /*0010*/ 	.word	index@(_Z3dotPfS_S_)
        /*0014*/ 	.word	0x00000000


	//----- nvinfo : EIATTR_MIN_STACK_SIZE
	.align		4
.L_3:
        /*0018*/ 	.byte	0x04, 0x12
        /*001a*/ 	.short	(.L_5 - .L_4)
	.align		4
.L_4:
        /*001c*/ 	.word	index@(_Z3dotPfS_S_)
        /*0020*/ 	.word	0x00000000
.L_5:


//--------------------- .nv.compat                --------------------------
	.section	.nv.compat,"",@"SHT_CUDA_COMPAT_INFO"
	.align	4
        /*0000*/ 	.byte	0x02, 0x09, 0x00, 0x00, 0x02, 0x02, 0x01, 0x00, 0x02, 0x05, 0x05, 0x00, 0x03, 0x07, 0x01, 0x01
        /*0010*/ 	.byte	0x02, 0x03, 0x00, 0x00, 0x02, 0x06, 0x01, 0x00, 0x04, 0x0b, 0x08, 0x00, 0x09, 0x00, 0x00, 0x00
        /*0020*/ 	.byte	0x00, 0x00, 0x00, 0x00


//--------------------- .nv.info._Z3dotPfS_S_     --------------------------
	.section	.nv.info._Z3dotPfS_S_,"",@"SHT_CUDA_INFO"
	.sectionflags	@""
	.align	4


	//----- nvinfo : EIATTR_CUDA_API_VERSION
	.align		4
        /*0000*/ 	.byte	0x04, 0x37
        /*0002*/ 	.short	(.L_7 - .L_6)
.L_6:
        /*0004*/ 	.word	0x00000082


	//----- nvinfo : EIATTR_KPARAM_INFO
	.align		4
.L_7:
        /*0008*/ 	.byte	0x04, 0x17
        /*000a*/ 	.short	(.L_9 - .L_8)
.L_8:
        /*000c*/ 	.word	0x00000000
        /*0010*/ 	.short	0x0002
        /*0012*/ 	.short	0x0010
        /*0014*/ 	.byte	0x00, 0xf5, 0x21, 0x00


	//----- nvinfo : EIATTR_KPARAM_INFO
	.align		4
.L_9:
        /*0018*/ 	.byte	0x04, 0x17
        /*001a*/ 	.short	(.L_11 - .L_10)
.L_10:
        /*001c*/ 	.word	0x00000000
        /*0020*/ 	.short	0x0001
        /*0022*/ 	.short	0x0008
        /*0024*/ 	.byte	0x00, 0xf5, 0x21, 0x00


	//----- nvinfo : EIATTR_KPARAM_INFO
	.align		4
.L_11:
        /*0028*/ 	.byte	0x04, 0x17
        /*002a*/ 	.short	(.L_13 - .L_12)
.L_12:
        /*002c*/ 	.word	0x00000000
        /*0030*/ 	.short	0x0000
        /*0032*/ 	.short	0x0000
        /*0034*/ 	.byte	0x00, 0xf5, 0x21, 0x00


	//----- nvinfo : EIATTR_SPARSE_MMA_MASK
	.align		4
.L_13:
        /*0038*/ 	.byte	0x03, 0x50
        /*003a*/ 	.short	0x0000


	//----- nvinfo : EIATTR_MAXREG_COUNT
	.align		4
        /*003c*/ 	.byte	0x03, 0x1b
        /*003e*/ 	.short	0x00ff


	//----- nvinfo : EIATTR_NUM_BARRIERS
	.align		4
        /*0040*/ 	.byte	0x02, 0x4c
        /*0042*/ 	.byte	0x01
	.zero		1


	//----- nvinfo : EIATTR_MERCURY_ISA_VERSION
	.align		4
        /*0044*/ 	.byte	0x03, 0x5f
        /*0046*/ 	.short	0x0101


	//----- nvinfo : EIATTR_VRC_CTA_INIT_COUNT
	.align		4
        /*0048*/ 	.byte	0x02, 0x4a
	.zero		1
	.zero		1


	//----- nvinfo : EIATTR_EXIT_INSTR_OFFSETS
	.align		4
        /*004c*/ 	.byte	0x04, 0x1c
        /*004e*/ 	.short	(.L_15 - .L_14)


	//   ....[0]....
.L_14:
        /*0050*/ 	.word	0x000002d0


	//   ....[1]....
        /*0054*/ 	.word	0x00000350


	//----- nvinfo : EIATTR_CRS_STACK_SIZE
	.align		4
.L_15:
        /*0058*/ 	.byte	0x04, 0x1e
        /*005a*/ 	.short	(.L_17 - .L_16)
.L_16:
        /*005c*/ 	.word	0x00000000


	//----- nvinfo : EIATTR_CBANK_PARAM_SIZE
	.align		4
.L_17:
        /*0060*/ 	.byte	0x03, 0x19
        /*0062*/ 	.short	0x0018


	//----- nvinfo : EIATTR_PARAM_CBANK
	.align		4
        /*0064*/ 	.byte	0x04, 0x0a
        /*0066*/ 	.short	(.L_19 - .L_18)
	.align		4
.L_18:
        /*0068*/ 	.word	index@(.nv.constant0._Z3dotPfS_S_)
        /*006c*/ 	.short	0x0380
        /*006e*/ 	.short	0x0018


	//----- nvinfo : EIATTR_SW_WAR
	.align		4
.L_19:
        /*0070*/ 	.byte	0x04, 0x36
        /*0072*/ 	.short	(.L_21 - .L_20)
.L_20:
        /*0074*/ 	.word	0x00000008
.L_21:


//--------------------- .nv.callgraph             --------------------------
	.section	.nv.callgraph,"",@"SHT_CUDA_CALLGRAPH"
	.align	4
	.sectionentsize	8
	.align		4
        /*0000*/ 	.word	0x00000000
	.align		4
        /*0004*/ 	.word	0xffffffff
	.align		4
        /*0008*/ 	.word	0x00000000
	.align		4
        /*000c*/ 	.word	0xfffffffe
	.align		4
        /*0010*/ 	.word	0x00000000
	.align		4
        /*0014*/ 	.word	0xfffffffd
	.align		4
        /*0018*/ 	.word	0x00000000
	.align		4
        /*001c*/ 	.word	0xfffffffc


//--------------------- .text._Z3dotPfS_S_        --------------------------
	.section	.text._Z3dotPfS_S_,"ax",@progbits
	.align	128
        .global         _Z3dotPfS_S_
        .type           _Z3dotPfS_S_,@function
        .size           _Z3dotPfS_S_,(.L_x_6 - _Z3dotPfS_S_)
        .other          _Z3dotPfS_S_,@"STO_CUDA_ENTRY STV_DEFAULT"
_Z3dotPfS_S_:
.text._Z3dotPfS_S_:
[----:B------:R-:W-:Y:S01]  /*0000*/  LDC R1, c[0x0][0x37c] ;  /* 0x0000df00ff017b82 */ /* 0x000fe20000000800 */
[----:B------:R-:W0:Y:S01]  /*0010*/  S2R R12, SR_TID.X ;  /* 0x00000000000c7919 */ /* 0x000e220000002100 */
[----:B------:R-:W1:Y:S01]  /*0020*/  LDCU UR4, c[0x0][0x360] ;  /* 0x00006c00ff0477ac */ /* 0x000e620008000800 */
[----:B------:R-:W-:Y:S01]  /*0030*/  BSSY.RECONVERGENT B0, `(.L_x_0) ;  /* 0x0000015000007945 */ /* 0x000fe20003800200 */
[----:B------:R-:W-:Y:S01]  /*0040*/  IMAD.MOV.U32 R11, RZ, RZ, RZ ;  /* 0x000000ffff0b7224 */ /* 0x000fe200078e00ff */
[----:B------:R-:W0:Y:S01]  /*0050*/  S2R R13, SR_CTAID.X ;  /* 0x00000000000d7919 */ /* 0x000e220000002500 */
[----:B------:R-:W2:Y:S01]  /*0060*/  LDCU.64 UR6, c[0x0][0x358] ;  /* 0x00006b00ff0677ac */ /* 0x000ea20008000a00 */
[----:B-1----:R-:W-:Y:S02]  /*0070*/  IMAD.U32 R10, RZ, RZ, UR4 ;  /* 0x00000004ff0a7e24 */ /* 0x002fe4000f8e00ff */
[----:B0-----:R-:W-:-:S05]  /*0080*/  IMAD R0, R13, UR4, R12 ;  /* 0x000000040d007c24 */ /* 0x001fca000f8e020c */
[----:B------:R-:W-:-:S13]  /*0090*/  ISETP.GT.AND P0, PT, R0, 0x4, PT ;  /* 0x000000040000780c */ /* 0x000fda0003f04270 */
[----:B--2---:R-:W-:Y:S05]  /*00a0*/  @P0 BRA `(.L_x_1) ;  /* 0x0000000000340947 */ /* 0x004fea0003800000 */
[----:B------:R-:W0:Y:S01]  /*00b0*/  LDC.64 R6, c[0x0][0x380] ;  /* 0x0000e000ff067b82 */ /* 0x000e220000000a00 */
[----:B------:R-:W1:Y:S01]  /*00c0*/  LDCU UR4, c[0x0][0x370] ;  /* 0x00006e00ff0477ac */ /* 0x000e620008000800 */
[----:B------:R-:W-:-:S06]  /*00d0*/  HFMA2 R11, -RZ, RZ, 0, 0 ;  /* 0x00000000ff0b7431 */ /* 0x000fcc00000001ff */
[----:B------:R-:W2:Y:S01]  /*00e0*/  LDC.64 R8, c[0x0][0x388] ;  /* 0x0000e200ff087b82 */ /* 0x000ea20000000a00 */
[----:B-1----:R-:W-:-:S07]  /*00f0*/  IMAD R15, R10, UR4, RZ ;  /* 0x000000040a0f7c24 */ /* 0x002fce000f8e02ff */
.L_x_2:
[----:B0-----:R-:W-:-:S04]  /*0100*/  IMAD.WIDE R2, R0, 0x4, R6 ;  /* 0x0000000400027825 */ /* 0x001fc800078e0206 */
[----:B--2---:R-:W-:Y:S02]  /*0110*/  IMAD.WIDE R4, R0, 0x4, R8 ;  /* 0x0000000400047825 */ /* 0x004fe400078e0208 */
[----:B------:R-:W2:Y:S04]  /*0120*/  LDG.E R2, desc[UR6][R2.64] ;  /* 0x0000000602027981 */ /* 0x000ea8000c1e1900 */
[----:B------:R-:W2:Y:S01]  /*0130*/  LDG.E R4, desc[UR6][R4.64] ;  /* 0x0000000604047981 */ /* 0x000ea2000c1e1900 */
[----:B------:R-:W-:-:S05]  /*0140*/  IMAD.IADD R0, R15, 0x1, R0 ;  /* 0x000000010f007824 */ /* 0x000fca00078e0200 */
[----:B------:R-:W-:Y:S01]  /*0150*/  ISETP.GE.AND P0, PT, R0, 0x5, PT ;  /* 0x000000050000780c */ /* 0x000fe20003f06270 */
[----:B--2---:R-:W-:-:S12]  /*0160*/  FFMA R11, R2, R4, R11 ;  /* 0x00000004020b7223 */ /* 0x004fd8000000000b */
[----:B------:R-:W-:Y:S05]  /*0170*/  @!P0 BRA `(.L_x_2) ;  /* 0xfffffffc00e08947 */ /* 0x000fea000383ffff */
.L_x_1:
[----:B------:R-:W-:Y:S05]  /*0180*/  BSYNC.RECONVERGENT B0 ;  /* 0x0000000000007941 */ /* 0x000fea0003800200 */
.L_x_0:
[----:B------:R-:W0:Y:S01]  /*0190*/  S2UR UR5, SR_CgaCtaId ;  /* 0x00000000000579c3 */ /* 0x000e220000008800 */
[----:B------:R-:W-:Y:S01]  /*01a0*/  UMOV UR4, 0x400 ;  /* 0x0000040000047882 */ /* 0x000fe20000000000 */
[----:B------:R-:W-:Y:S02]  /*01b0*/  ISETP.GE.U32.AND P1, PT, R10, 0x2, PT ;  /* 0x000000020a00780c */ /* 0x000fe40003f26070 */
[----:B------:R-:W-:Y:S01]  /*01c0*/  ISETP.NE.AND P0, PT, R12, RZ, PT ;  /* 0x000000ff0c00720c */ /* 0x000fe20003f05270 */
[----:B0-----:R-:W-:-:S06]  /*01d0*/  ULEA UR4, UR5, UR4, 0x18 ;  /* 0x0000000405047291 */ /* 0x001fcc000f8ec0ff */
[----:B------:R-:W-:-:S05]  /*01e0*/  LEA R0, R12, UR4, 0x2 ;  /* 0x000000040c007c11 */ /* 0x000fca000f8e10ff */
[----:B------:R0:W-:Y:S01]  /*01f0*/  STS [R0], R11 ;  /* 0x0000000b00007388 */ /* 0x0001e20000000800 */
[----:B------:R-:W-:Y:S06]  /*0200*/  BAR.SYNC.DEFER_BLOCKING 0x0 ;  /* 0x0000000000007b1d */ /* 0x000fec0000010000 */
[----:B------:R-:W-:Y:S05]  /*0210*/  @!P1 BRA `(.L_x_3) ;  /* 0x00000000002c9947 */ /* 0x000fea0003800000 */
.L_x_4:
[----:B------:R-:W-:-:S04]  /*0220*/  SHF.R.U32.HI R5, RZ, 0x1, R10 ;  /* 0x00000001ff057819 */ /* 0x000fc8000001160a */
[----:B------:R-:W-:-:S13]  /*0230*/  ISETP.GE.U32.AND P1, PT, R12, R5, PT ;  /* 0x000000050c00720c */ /* 0x000fda0003f26070 */
[----:B------:R-:W-:Y:S01]  /*0240*/  @!P1 LEA R2, R5, R0, 0x2 ;  /* 0x0000000005029211 */ /* 0x000fe200078e10ff */
[----:B------:R-:W-:Y:S05]  /*0250*/  @!P1 LDS R3, [R0] ;  /* 0x0000000000039984 */ /* 0x000fea0000000800 */
[----:B------:R-:W1:Y:S02]  /*0260*/  @!P1 LDS R2, [R2] ;  /* 0x0000000002029984 */ /* 0x000e640000000800 */
[----:B-1----:R-:W-:-:S05]  /*0270*/  @!P1 FADD R3, R2, R3 ;  /* 0x0000000302039221 */ /* 0x002fca0000000000 */
[----:B------:R1:W-:Y:S01]  /*0280*/  @!P1 STS [R0], R3 ;  /* 0x0000000300009388 */ /* 0x0003e20000000800 */
[----:B------:R-:W-:Y:S01]  /*0290*/  BAR.SYNC.DEFER_BLOCKING 0x0 ;  /* 0x0000000000007b1d */ /* 0x000fe20000010000 */
[----:B------:R-:W-:Y:S02]  /*02a0*/  ISETP.GT.U32.AND P1, PT, R10, 0x3, PT ;  /* 0x000000030a00780c */ /* 0x000fe40003f24070 */
[----:B------:R-:W-:-:S11]  /*02b0*/  MOV R10, R5 ;  /* 0x00000005000a7202 */ /* 0x000fd60000000f00 */
[----:B-1----:R-:W-:Y:S05]  /*02c0*/  @P1 BRA `(.L_x_4) ;  /* 0xfffffffc00d41947 */ /* 0x002fea000383ffff */
.L_x_3:
[----:B------:R-:W-:Y:S05]  /*02d0*/  @P0 EXIT ;  /* 0x000000000000094d */ /* 0x000fea0003800000 */
[----:B------:R-:W1:Y:S01]  /*02e0*/  S2UR UR5, SR_CgaCtaId ;  /* 0x00000000000579c3 */ /* 0x000e620000008800 */
[----:B------:R-:W-:-:S07]  /*02f0*/  UMOV UR4, 0x400 ;  /* 0x0000040000047882 */ /* 0x000fce0000000000 */
[----:B------:R-:W2:Y:S01]  /*0300*/  LDC.64 R2, c[0x0][0x390] ;  /* 0x0000e400ff027b82 */ /* 0x000ea20000000a00 */
[----:B-1----:R-:W-:Y:S01]  /*0310*/  ULEA UR4, UR5, UR4, 0x18 ;  /* 0x0000000405047291 */ /* 0x002fe2000f8ec0ff */
[----:B--2---:R-:W-:-:S08]  /*0320*/  IMAD.WIDE.U32 R2, R13, 0x4, R2 ;  /* 0x000000040d027825 */ /* 0x004fd000078e0002 */
[----:B------:R-:W1:Y:S04]  /*0330*/  LDS R5, [UR4] ;  /* 0x00000004ff057984 */ /* 0x000e680008000800 */
[----:B-1----:R-:W-:Y:S01]  /*0340*/  STG.E desc[UR6][R2.64], R5 ;  /* 0x0000000502007986 */ /* 0x002fe2000c101906 */
[----:B------:R-:W-:Y:S05]  /*0350*/  EXIT ;  /* 0x000000000000794d */ /* 0x000fea0003800000 */
.L_x_5:
[----:B------:R-:W-:-:S00]  /*0360*/  BRA `(.L_x_5) ;  /* 0xfffffffc00fc7947 */ /* 0x000fc0000383ffff */
[----:B------:R-:W-:-:S00]  /*0370*/  NOP ;  /* 0x0000000000007918 */ /* 0x000fc00000000000 */
        /* <DEDUP_REMOVED lines=8> */
.L_x_6:


//--------------------- .nv.shared._Z3dotPfS_S_   --------------------------
	.section	.nv.shared._Z3dotPfS_S_,"aw",@nobits
	.sectionflags	@""
	.align	4
.nv.shared._Z3dotPfS_S_:
	.zero		2048


//--------------------- .nv.shared.reserved.0     --------------------------
	.section	.nv.shared.reserved.0,"aw",@nobits
	.weak		__nv_reservedSMEM_offset_0_alias
	.size		__nv_reservedSMEM_offset_0_alias, 0, 64
	.other		__nv_reservedSMEM_offset_0_alias,@"STO_CUDA_RESERVED_SHARED STV_DEFAULT"
__nv_reservedSMEM_offset_0_alias:
	.zero		0
	.zero		64


//--------------------- .nv.constant0._Z3dotPfS_S_ --------------------------
	.section	.nv.constant0._Z3dotPfS_S_,"a",@progbits
	.sectionflags	@""
	.align	4
.nv.constant0._Z3dotPfS_S_:
	.zero		920


//--------------------- SYMBOLS --------------------------

	.type		.nv.reservedSmem.offset0,@object
	.size		.nv.reservedSmem.offset0,0x4
	.type		.nv.reservedSmem.cap,@object
	.size		.nv.reservedSmem.cap,0x4
